//
// Generated by NVIDIA NVVM Compiler
//
// Compiler Build ID: CL-36424714
// Cuda compilation tools, release 13.0, V13.0.88
// Based on NVVM 20.0.0
//

.version 9.0
.target sm_100
.address_size 64

	// .globl	_Z9transposePiS_

.visible .entry _Z9transposePiS_(
	.param .u64 .ptr .align 1 _Z9transposePiS__param_0,
	.param .u64 .ptr .align 1 _Z9transposePiS__param_1
)
{
	.reg .b32 	%r<14>;
	.reg .b64 	%rd<9>;

	ld.param.u64 	%rd1, [_Z9transposePiS__param_0];
	ld.param.u64 	%rd2, [_Z9transposePiS__param_1];
	cvta.to.global.u64 	%rd3, %rd2;
	cvta.to.global.u64 	%rd4, %rd1;
	mov.u32 	%r1, %ctaid.x;
	shl.b32 	%r2, %r1, 4;
	mov.u32 	%r3, %tid.x;
	add.s32 	%r4, %r2, %r3;
	mov.u32 	%r5, %ctaid.y;
	shl.b32 	%r6, %r5, 4;
	mov.u32 	%r7, %tid.y;
	add.s32 	%r8, %r6, %r7;
	shl.b32 	%r9, %r8, 10;
	add.s32 	%r10, %r9, %r4;
	shl.b32 	%r11, %r4, 10;
	add.s32 	%r12, %r11, %r8;
	mul.wide.s32 	%rd5, %r10, 4;
	add.s64 	%rd6, %rd4, %rd5;
	ld.global.u32 	%r13, [%rd6];
	mul.wide.s32 	%rd7, %r12, 4;
	add.s64 	%rd8, %rd3, %rd7;
	st.global.u32 	[%rd8], %r13;
	ret;

}


// ===== COMPILED SASS (sm_100) =====

	.target	sm_100

	.elftype	@"ET_EXEC"


//--------------------- .note.nv.tkinfo           --------------------------
	.section	.note.nv.tkinfo,"",@"SHT_NOTE"
	.sectionflags	@"SHF_NOTE_NV_TKINFO"
	.tkinfo
        /*0018*/ 	.word	0x00000002
        /*0030*/ 	.string	""
        /*0030*/ 	.string	"ptxas"
        /*0030*/ 	.string	"Cuda compilation tools, release 13.0, V13.0.88"
        /*0030*/ 	.string	"Build cuda_13.0.r13.0/compiler.36424714_0"
        /*0030*/ 	.string	"-arch sm_100 -m 64 "



//--------------------- .note.nv.cuinfo           --------------------------
	.section	.note.nv.cuinfo,"",@"SHT_NOTE"
	.sectionflags	@"SHF_NOTE_NV_CUINFO"
        /*0018*/ 	.short	0x0002
        /*001a*/ 	.short	0x0064
        /*001c*/ 	.short	0x0082
	.zero		2


//--------------------- .nv.info                  --------------------------
	.section	.nv.info,"",@"SHT_CUDA_INFO"
	.align	4


	//----- nvinfo : EIATTR_REGCOUNT
	.align		4
        /*0000*/ 	.byte	0x04, 0x2f
        /*0002*/ 	.short	(.L_1 - .L_0)
	.align		4
.L_0:
        /*0004*/ 	.word	index@(_Z9transposePiS_)
        /*0008*/ 	.word	0x0000000a


	//----- nvinfo : EIATTR_FRAME_SIZE
	.align		4
.L_1:
        /*000c*/ 	.byte	0x04, 0x11
        /*000e*/ 	.short	(.L_3 - .L_2)
	.align		4
.L_2:
        /*0010*/ 	.word	index@(_Z9transposePiS_)
        /*0014*/ 	.word	0x00000000


	//----- nvinfo : EIATTR_MIN_STACK_SIZE
	.align		4
.L_3:
        /*0018*/ 	.byte	0x04, 0x12
        /*001a*/ 	.short	(.L_5 - .L_4)
	.align		4
.L_4:
        /*001c*/ 	.word	index@(_Z9transposePiS_)
        /*0020*/ 	.word	0x00000000
.L_5:


//--------------------- .nv.compat                --------------------------
	.section	.nv.compat,"",@"SHT_CUDA_COMPAT_INFO"
	.align	4
        /*0000*/ 	.byte	0x02, 0x09, 0x00, 0x00, 0x02, 0x02, 0x01, 0x00, 0x02, 0x05, 0x05, 0x00, 0x03, 0x07, 0x01, 0x01
        /*0010*/ 	.byte	0x02, 0x03, 0x00, 0x00, 0x02, 0x06, 0x01, 0x00, 0x04, 0x0b, 0x08, 0x00, 0x09, 0x00, 0x00, 0x00
        /*0020*/ 	.byte	0x00, 0x00, 0x00, 0x00


//--------------------- .nv.info._Z9transposePiS_ --------------------------
	.section	.nv.info._Z9transposePiS_,"",@"SHT_CUDA_INFO"
	.sectionflags	@""
	.align	4


	//----- nvinfo : EIATTR_CUDA_API_VERSION
	.align		4
        /*0000*/ 	.byte	0x04, 0x37
        /*0002*/ 	.short	(.L_7 - .L_6)
.L_6:
        /*0004*/ 	.word	0x00000082


	//----- nvinfo : EIATTR_KPARAM_INFO
	.align		4
.L_7:
        /*0008*/ 	.byte	0x04, 0x17
        /*000a*/ 	.short	(.L_9 - .L_8)
.L_8:
        /*000c*/ 	.word	0x00000000
        /*0010*/ 	.short	0x0001
        /*0012*/ 	.short	0x0008
        /*0014*/ 	.byte	0x00, 0xf5, 0x21, 0x00


	//----- nvinfo : EIATTR_KPARAM_INFO
	.align		4
.L_9:
        /*0018*/ 	.byte	0x04, 0x17
        /*001a*/ 	.short	(.L_11 - .L_10)
.L_10:
        /*001c*/ 	.word	0x00000000
        /*0020*/ 	.short	0x0000
        /*0022*/ 	.short	0x0000
        /*0024*/ 	.byte	0x00, 0xf5, 0x21, 0x00


	//----- nvinfo : EIATTR_SPARSE_MMA_MASK
	.align		4
.L_11:
        /*0028*/ 	.byte	0x03, 0x50
        /*002a*/ 	.short	0x0000


	//----- nvinfo : EIATTR_MAXREG_COUNT
	.align		4
        /*002c*/ 	.byte	0x03, 0x1b
        /*002e*/ 	.short	0x00ff


	//----- nvinfo : EIATTR_MERCURY_ISA_VERSION
	.align		4
        /*0030*/ 	.byte	0x03, 0x5f
        /*0032*/ 	.short	0x0101


	//----- nvinfo : EIATTR_VRC_CTA_INIT_COUNT
	.align		4
        /*0034*/ 	.byte	0x02, 0x4a
	.zero		1
	.zero		1


	//----- nvinfo : EIATTR_EXIT_INSTR_OFFSETS
	.align		4
        /*0038*/ 	.byte	0x04, 0x1c
        /*003a*/ 	.short	(.L_13 - .L_12)


	//   ....[0]....
.L_12:
        /*003c*/ 	.word	0x00000100


	//----- nvinfo : EIATTR_CBANK_PARAM_SIZE
	.align		4
.L_13:
        /*0040*/ 	.byte	0x03, 0x19
        /*0042*/ 	.short	0x0010


	//----- nvinfo : EIATTR_PARAM_CBANK
	.align		4
        /*0044*/ 	.byte	0x04, 0x0a
        /*0046*/ 	.short	(.L_15 - .L_14)
	.align		4
.L_14:
        /*0048*/ 	.word	index@(.nv.constant0._Z9transposePiS_)
        /*004c*/ 	.short	0x0380
        /*004e*/ 	.short	0x0010


	//----- nvinfo : EIATTR_SW_WAR
	.align		4
.L_15:
        /*0050*/ 	.byte	0x04, 0x36
        /*0052*/ 	.short	(.L_17 - .L_16)
.L_16:
        /*0054*/ 	.word	0x00000008
.L_17:


//--------------------- .nv.callgraph             --------------------------
	.section	.nv.callgraph,"",@"SHT_CUDA_CALLGRAPH"
	.align	4
	.sectionentsize	8
	.align		4
        /*0000*/ 	.word	0x00000000
	.align		4
        /*0004*/ 	.word	0xffffffff
	.align		4
        /*0008*/ 	.word	0x00000000
	.align		4
        /*000c*/ 	.word	0xfffffffe
	.align		4
        /*0010*/ 	.word	0x00000000
	.align		4
        /*0014*/ 	.word	0xfffffffd
	.align		4
        /*0018*/ 	.word	0x00000000
	.align		4
        /*001c*/ 	.word	0xfffffffc


//--------------------- .text._Z9transposePiS_    --------------------------
	.section	.text._Z9transposePiS_,"ax",@progbits
	.align	128
        .global         _Z9transposePiS_
        .type           _Z9transposePiS_,@function
        .size           _Z9transposePiS_,(.L_x_1 - _Z9transposePiS_)
        .other          _Z9transposePiS_,@"STO_CUDA_ENTRY STV_DEFAULT"
_Z9transposePiS_:
.text._Z9transposePiS_:
[----:B------:R-:W-:Y:S01]  /*0000*/  LDC R1, c[0x0][0x37c] ;  /* 0x0000df00ff017b82 */ /* 0x000fe20000000800 */
[----:B------:R-:W0:Y:S07]  /*0010*/  S2R R0, SR_CTAID.X ;  /* 0x0000000000007919 */ /* 0x000e2e0000002500 */
[----:B------:R-:W1:Y:S01]  /*0020*/  LDC.64 R2, c[0x0][0x380] ;  /* 0x0000e000ff027b82 */ /* 0x000e620000000a00 */
[----:B------:R-:W2:Y:S01]  /*0030*/  LDCU.64 UR4, c[0x0][0x358] ;  /* 0x00006b00ff0477ac */ /* 0x000ea20008000a00 */
[----:B------:R-:W0:Y:S01]  /*0040*/  S2R R5, SR_TID.X ;  /* 0x0000000000057919 */ /* 0x000e220000002100 */
[----:B------:R-:W3:Y:S01]  /*0050*/  S2R R7, SR_CTAID.Y ;  /* 0x0000000000077919 */ /* 0x000ee20000002600 */
[----:B------:R-:W3:Y:S01]  /*0060*/  S2R R4, SR_TID.Y ;  /* 0x0000000000047919 */ /* 0x000ee20000002200 */
[----:B0-----:R-:W-:-:S02]  /*0070*/  LEA R0, R0, R5, 0x4 ;  /* 0x0000000500007211 */ /* 0x001fc400078e20ff */
[----:B---3--:R-:W-:-:S04]  /*0080*/  LEA R7, R7, R4, 0x4 ;  /* 0x0000000407077211 */ /* 0x008fc800078e20ff */
[----:B------:R-:W-:-:S05]  /*0090*/  LEA R5, R7, R0, 0xa ;  /* 0x0000000007057211 */ /* 0x000fca00078e50ff */
[----:B-1----:R-:W-:Y:S02]  /*00a0*/  IMAD.WIDE R2, R5, 0x4, R2 ;  /* 0x0000000405027825 */ /* 0x002fe400078e0202 */
[----:B------:R-:W0:Y:S04]  /*00b0*/  LDC.64 R4, c[0x0][0x388] ;  /* 0x0000e200ff047b82 */ /* 0x000e280000000a00 */
[----:B--2---:R-:W2:Y:S01]  /*00c0*/  LDG.E R3, desc[UR4][R2.64] ;  /* 0x0000000402037981 */ /* 0x004ea2000c1e1900 */
[----:B------:R-:W-:-:S05]  /*00d0*/  LEA R7, R0, R7, 0xa ;  /* 0x0000000700077211 */ /* 0x000fca00078e50ff */
[----:B0-----:R-:W-:-:S05]  /*00e0*/  IMAD.WIDE R4, R7, 0x4, R4 ;  /* 0x0000000407047825 */ /* 0x001fca00078e0204 */
[----:B--2---:R-:W-:Y:S01]  /*00f0*/  STG.E desc[UR4][R4.64], R3 ;  /* 0x0000000304007986 */ /* 0x004fe2000c101904 */
[----:B------:R-:W-:Y:S05]  /*0100*/  EXIT ;  /* 0x000000000000794d */ /* 0x000fea0003800000 */
.L_x_0:
[----:B------:R-:W-:-:S00]  /*0110*/  BRA `(.L_x_0) ;  /* 0xfffffffc00fc7947 */ /* 0x000fc0000383ffff */
[----:B------:R-:W-:-:S00]  /*0120*/  NOP ;  /* 0x0000000000007918 */ /* 0x000fc00000000000 */
        /* <DEDUP_REMOVED lines=13> */
.L_x_1:


//--------------------- .nv.shared.reserved.0     --------------------------
	.section	.nv.shared.reserved.0,"aw",@nobits
	.weak		__nv_reservedSMEM_offset_0_alias
	.size		__nv_reservedSMEM_offset_0_alias, 0, 64
	.other		__nv_reservedSMEM_offset_0_alias,@"STO_CUDA_RESERVED_SHARED STV_DEFAULT"
__nv_reservedSMEM_offset_0_alias:
	.zero		0
	.zero		64


//--------------------- .nv.constant0._Z9transposePiS_ --------------------------
	.section	.nv.constant0._Z9transposePiS_,"a",@progbits
	.sectionflags	@""
	.align	4
.nv.constant0._Z9transposePiS_:
	.zero		912


//--------------------- SYMBOLS --------------------------

	.type		.nv.reservedSmem.offset0,@object
	.size		.nv.reservedSmem.offset0,0x4
